	.headerflags	@"EF_CUDA_TEXMODE_UNIFIED EF_CUDA_64BIT_ADDRESS EF_CUDA_ACCELERATORS EF_CUDA_SM90 EF_CUDA_VIRTUAL_SM(EF_CUDA_SM90)"
	.elftype	@"ET_EXEC"


//--------------------- .nv.info                  --------------------------
	.section	.nv.info,"",@"SHT_CUDA_INFO"
	.align	4


	//----- nvinfo : EIATTR_REGCOUNT
	.align		4
        /*0000*/ 	.byte	0x04, 0x2f
        /*0002*/ 	.short	(.L_1 - .L_0)
	.align		4
.L_0:
        /*0004*/ 	.word	index@(triton_poi_fused_clone_2)
        /*0008*/ 	.word	0x0000000e


	//----- nvinfo : EIATTR_MIN_STACK_SIZE
	.align		4
.L_1:
        /*000c*/ 	.byte	0x04, 0x12
        /*000e*/ 	.short	(.L_3 - .L_2)
	.align		4
.L_2:
        /*0010*/ 	.word	index@(triton_poi_fused_clone_2)
        /*0014*/ 	.word	0x00000000


	//----- nvinfo : EIATTR_FRAME_SIZE
	.align		4
.L_3:
        /*0018*/ 	.byte	0x04, 0x11
        /*001a*/ 	.short	(.L_5 - .L_4)
	.align		4
.L_4:
        /*001c*/ 	.word	index@(triton_poi_fused_clone_2)
        /*0020*/ 	.word	0x00000000


	//----- nvinfo : EIATTR_MIN_STACK_SIZE
	.align		4
.L_5:
        /*0024*/ 	.byte	0x04, 0x12
        /*0026*/ 	.short	(.L_7 - .L_6)
	.align		4
.L_6:
        /*0028*/ 	.word	index@(triton_poi_fused_clone_2)
        /*002c*/ 	.word	0x00000000
.L_7:


//--------------------- .nv.info.triton_poi_fused_clone_2 --------------------------
	.section	.nv.info.triton_poi_fused_clone_2,"",@"SHT_CUDA_INFO"
	.sectionflags	@""
	.align	4


	//----- nvinfo : EIATTR_CUDA_API_VERSION
	.align		4
        /*0000*/ 	.byte	0x04, 0x37
        /*0002*/ 	.short	(.L_9 - .L_8)
.L_8:
        /*0004*/ 	.word	0x0000007c


	//----- nvinfo : EIATTR_KPARAM_INFO
	.align		4
.L_9:
        /*0008*/ 	.byte	0x04, 0x17
        /*000a*/ 	.short	(.L_11 - .L_10)
.L_10:
        /*000c*/ 	.word	0x00000000
        /*0010*/ 	.short	0x0003
        /*0012*/ 	.short	0x0014
        /*0014*/ 	.byte	0x00, 0xf0, 0x11, 0x00


	//----- nvinfo : EIATTR_KPARAM_INFO
	.align		4
.L_11:
        /*0018*/ 	.byte	0x04, 0x17
        /*001a*/ 	.short	(.L_13 - .L_12)
.L_12:
        /*001c*/ 	.word	0x00000000
        /*0020*/ 	.short	0x0002
        /*0022*/ 	.short	0x0010
        /*0024*/ 	.byte	0x00, 0xf0, 0x11, 0x00


	//----- nvinfo : EIATTR_KPARAM_INFO
	.align		4
.L_13:
        /*0028*/ 	.byte	0x04, 0x17
        /*002a*/ 	.short	(.L_15 - .L_14)
.L_14:
        /*002c*/ 	.word	0x00000000
        /*0030*/ 	.short	0x0001
        /*0032*/ 	.short	0x0008
        /*0034*/ 	.byte	0x00, 0xf4, 0x21, 0x00


	//----- nvinfo : EIATTR_KPARAM_INFO
	.align		4
.L_15:
        /*0038*/ 	.byte	0x04, 0x17
        /*003a*/ 	.short	(.L_17 - .L_16)
.L_16:
        /*003c*/ 	.word	0x00000000
        /*0040*/ 	.short	0x0000
        /*0042*/ 	.short	0x0000
        /*0044*/ 	.byte	0x00, 0xf4, 0x21, 0x00


	//----- nvinfo : EIATTR_SPARSE_MMA_MASK
	.align		4
.L_17:
        /*0048*/ 	.byte	0x03, 0x50
        /*004a*/ 	.short	0x0000


	//----- nvinfo : EIATTR_MAXREG_COUNT
	.align		4
        /*004c*/ 	.byte	0x03, 0x1b
        /*004e*/ 	.short	0x00ff


	//----- nvinfo : EIATTR_EXIT_INSTR_OFFSETS
	.align		4
        /*0050*/ 	.byte	0x04, 0x1c
        /*0052*/ 	.short	(.L_19 - .L_18)


	//   ....[0]....
.L_18:
        /*0054*/ 	.word	0x000002b0


	//   ....[1]....
        /*0058*/ 	.word	0x00000320


	//----- nvinfo : EIATTR_REQNTID
	.align		4
.L_19:
        /*005c*/ 	.byte	0x04, 0x10
        /*005e*/ 	.short	(.L_21 - .L_20)
.L_20:
        /*0060*/ 	.word	0x00000020
        /*0064*/ 	.word	0x00000001
        /*0068*/ 	.word	0x00000001


	//----- nvinfo : EIATTR_CBANK_PARAM_SIZE
	.align		4
.L_21:
        /*006c*/ 	.byte	0x03, 0x19
        /*006e*/ 	.short	0x0018


	//----- nvinfo : EIATTR_PARAM_CBANK
	.align		4
        /*0070*/ 	.byte	0x04, 0x0a
        /*0072*/ 	.short	(.L_23 - .L_22)
	.align		4
.L_22:
        /*0074*/ 	.word	index@(.nv.constant0.triton_poi_fused_clone_2)
        /*0078*/ 	.short	0x0210
        /*007a*/ 	.short	0x0018


	//----- nvinfo : EIATTR_SW_WAR
	.align		4
.L_23:
        /*007c*/ 	.byte	0x04, 0x36
        /*007e*/ 	.short	(.L_25 - .L_24)
.L_24:
        /*0080*/ 	.word	0x00000008
.L_25:


//--------------------- .nv.callgraph             --------------------------
	.section	.nv.callgraph,"",@"SHT_CUDA_CALLGRAPH"
	.align	4
	.sectionentsize	8
	.align		4
        /*0000*/ 	.word	0x00000000
	.align		4
        /*0004*/ 	.word	0xffffffff
	.align		4
        /*0008*/ 	.word	0x00000000
	.align		4
        /*000c*/ 	.word	0xfffffffe
	.align		4
        /*0010*/ 	.word	0x00000000
	.align		4
        /*0014*/ 	.word	0xfffffffd
	.align		4
        /*0018*/ 	.word	0x00000000
	.align		4
        /*001c*/ 	.word	0xfffffffc


//--------------------- .text.triton_poi_fused_clone_2 --------------------------
	.section	.text.triton_poi_fused_clone_2,"ax",@progbits
	.sectionflags	@"SHF_BARRIERS=1"
	.align	128
        .global         triton_poi_fused_clone_2
        .type           triton_poi_fused_clone_2,@function
        .size           triton_poi_fused_clone_2,(.L_x_1 - triton_poi_fused_clone_2)
        .other          triton_poi_fused_clone_2,@"STO_CUDA_ENTRY STV_DEFAULT"
triton_poi_fused_clone_2:
.text.triton_poi_fused_clone_2:
[----:B------:R-:W0:Y:S02]  /*0000*/  LDC R1, c[0x0][0x28] ;  /* 0x00000a00ff017b82 */ /* 0x000e240000000800 */
[----:B------:R-:W1:Y:S01]  /*0010*/  S2R R8, SR_TID.X ;  /* 0x0000000000087919 */ /* 0x000e620000002100 */
[----:B------:R-:W2:Y:S01]  /*0020*/  S2UR UR4, SR_CTAID.Y ;  /* 0x00000000000479c3 */ /* 0x000ea20000002600 */
[----:B------:R-:W-:Y:S01]  /*0030*/  CS2R R10, SRZ ;  /* 0x00000000000a7805 */ /* 0x000fe2000001ff00 */
[----:B------:R-:W-:Y:S01]  /*0040*/  ULDC.64 UR8, c[0x0][0x208] ;  /* 0x0000820000087ab9 */ /* 0x000fe20000000a00 */
[----:B------:R-:W3:Y:S05]  /*0050*/  S2R R5, SR_CTAID.X ;  /* 0x0000000000057919 */ /* 0x000eea0000002500 */
[----:B------:R-:W4:Y:S01]  /*0060*/  LDC.64 R2, c[0x0][0x210] ;  /* 0x00008400ff027b82 */ /* 0x000f220000000a00 */
[----:B--2---:R-:W-:Y:S01]  /*0070*/  USHF.L.U32 UR4, UR4, 0x2, URZ ;  /* 0x0000000204047899 */ /* 0x004fe2000800063f */
[----:B-1----:R-:W-:-:S02]  /*0080*/  SHF.R.U32.HI R6, RZ, 0x1, R8 ;  /* 0x00000001ff067819 */ /* 0x002fc40000011608 */
[----:B------:R-:W-:Y:S01]  /*0090*/  LOP3.LUT R0, R8, 0x1, RZ, 0xc0, !PT ;  /* 0x0000000108007812 */ /* 0x000fe200078ec0ff */
[----:B---3--:R-:W-:Y:S01]  /*00a0*/  IMAD.SHL.U32 R5, R5, 0x10, RZ ;  /* 0x0000001005057824 */ /* 0x008fe200078e00ff */
[----:B------:R-:W-:Y:S02]  /*00b0*/  SGXT.U32 R6, R6, 0x4 ;  /* 0x000000040606781a */ /* 0x000fe40000000000 */
[----:B------:R-:W-:Y:S02]  /*00c0*/  LEA R4, R0, UR4, 0x1 ;  /* 0x0000000400047c11 */ /* 0x000fe4000f8e08ff */
[----:B------:R-:W-:-:S04]  /*00d0*/  LOP3.LUT R7, R5, R6, RZ, 0xfc, !PT ;  /* 0x0000000605077212 */ /* 0x000fc800078efcff */
[C---:B------:R-:W-:Y:S01]  /*00e0*/  ISETP.GE.AND P0, PT, R7.reuse, 0x10, PT ;  /* 0x000000100700780c */ /* 0x040fe20003f06270 */
[----:B------:R-:W-:-:S03]  /*00f0*/  IMAD R7, R7, 0x4, R4 ;  /* 0x0000000407077824 */ /* 0x000fc600078e0204 */
[----:B------:R-:W-:Y:S01]  /*0100*/  ISETP.LT.AND P0, PT, R4, 0x4, !P0 ;  /* 0x000000040400780c */ /* 0x000fe20004701270 */
[----:B----4-:R-:W-:-:S12]  /*0110*/  IMAD.WIDE R2, R7, 0x4, R2 ;  /* 0x0000000407027825 */ /* 0x010fd800078e0202 */
[----:B------:R1:W2:Y:S01]  /*0120*/  @P0 LDG.E.EL.64 R10, desc[UR8][R2.64] ;  /* 0x00000008020a0981 */ /* 0x0002a2000c2e1b00 */
[----:B------:R-:W3:Y:S01]  /*0130*/  S2UR UR6, SR_CgaCtaId ;  /* 0x00000000000679c3 */ /* 0x000ee20000008800 */
[----:B------:R-:W-:Y:S01]  /*0140*/  IMAD.SHL.U32 R7, R0, 0x20, RZ ;  /* 0x0000002000077824 */ /* 0x000fe200078e00ff */
[----:B------:R-:W-:Y:S01]  /*0150*/  UMOV UR5, 0x400 ;  /* 0x0000040000057882 */ /* 0x000fe20000000000 */
[----:B------:R-:W-:Y:S01]  /*0160*/  SHF.R.U32.HI R4, RZ, 0x3, R8 ;  /* 0x00000003ff047819 */ /* 0x000fe20000011608 */
[----:B------:R-:W-:Y:S02]  /*0170*/  IMAD.SHL.U32 R8, R8, 0x2, RZ ;  /* 0x0000000208087824 */ /* 0x000fe400078e00ff */
[C---:B------:R-:W-:Y:S02]  /*0180*/  LOP3.LUT R6, R7.reuse, R6, RZ, 0xfc, !PT ;  /* 0x0000000607067212 */ /* 0x040fe400078efcff */
[----:B------:R-:W-:Y:S02]  /*0190*/  SGXT.U32 R4, R4, 0x2 ;  /* 0x000000020404781a */ /* 0x000fe40000000000 */
[----:B------:R-:W-:Y:S01]  /*01a0*/  LOP3.LUT R5, R5, 0xe, R8, 0xf8, !PT ;  /* 0x0000000e05057812 */ /* 0x000fe200078ef808 */
[----:B------:R-:W-:Y:S01]  /*01b0*/  IMAD R0, R0, 0x2, R6 ;  /* 0x0000000200007824 */ /* 0x000fe200078e0206 */
[----:B------:R-:W-:-:S02]  /*01c0*/  LEA.HI R6, R7, R6, RZ, 0x1c ;  /* 0x0000000607067211 */ /* 0x000fc400078fe0ff */
[----:B------:R-:W-:Y:S02]  /*01d0*/  LOP3.LUT R4, R4, UR4, RZ, 0xfc, !PT ;  /* 0x0000000404047c12 */ /* 0x000fe4000f8efcff */
[----:B------:R-:W-:Y:S02]  /*01e0*/  ISETP.GE.AND P0, PT, R5, 0x10, PT ;  /* 0x000000100500780c */ /* 0x000fe40003f06270 */
[----:B-1----:R-:W-:Y:S02]  /*01f0*/  SHF.R.U32.HI R2, RZ, 0x4, R8 ;  /* 0x00000004ff027819 */ /* 0x002fe40000011608 */
[----:B------:R-:W-:Y:S02]  /*0200*/  ISETP.LT.AND P0, PT, R4, 0x4, !P0 ;  /* 0x000000040400780c */ /* 0x000fe40004701270 */
[----:B------:R-:W-:Y:S01]  /*0210*/  LOP3.LUT R9, R8, 0x3e, RZ, 0xc0, !PT ;  /* 0x0000003e08097812 */ /* 0x000fe200078ec0ff */
[----:B---3--:R-:W-:Y:S01]  /*0220*/  UPRMT UR5, UR6, 0x654, UR5 ;  /* 0x0000065406057896 */ /* 0x008fe20008000005 */
[----:B------:R-:W-:-:S05]  /*0230*/  SGXT.U32 R2, R2, 0x2 ;  /* 0x000000020202781a */ /* 0x000fca0000000000 */
[----:B------:R-:W-:Y:S01]  /*0240*/  LEA R3, R0, UR5, 0x2 ;  /* 0x0000000500037c11 */ /* 0x000fe2000f8e10ff */
[----:B------:R-:W-:Y:S01]  /*0250*/  IMAD.IADD R2, R9, 0x1, R2 ;  /* 0x0000000109027824 */ /* 0x000fe200078e0202 */
[----:B------:R-:W-:-:S04]  /*0260*/  LEA R6, R6, UR5, 0x2 ;  /* 0x0000000506067c11 */ /* 0x000fc8000f8e10ff */
[----:B------:R-:W-:Y:S01]  /*0270*/  LEA R0, R2, UR5, 0x2 ;  /* 0x0000000502007c11 */ /* 0x000fe2000f8e10ff */
[----:B--2---:R1:W-:Y:S04]  /*0280*/  STS [R3], R10 ;  /* 0x0000000a03007388 */ /* 0x0043e80000000800 */
[----:B------:R1:W-:Y:S01]  /*0290*/  STS [R6+0x44], R11 ;  /* 0x0000440b06007388 */ /* 0x0003e20000000800 */
[----:B------:R-:W-:Y:S06]  /*02a0*/  BAR.SYNC.DEFER_BLOCKING 0x0 ;  /* 0x0000000000007b1d */ /* 0x000fec0000010000 */
[----:B-1----:R-:W-:Y:S05]  /*02b0*/  @!P0 EXIT ;  /* 0x000000000000894d */ /* 0x002fea0003800000 */
[----:B------:R-:W-:Y:S01]  /*02c0*/  LDS R6, [R0] ;  /* 0x0000000000067984 */ /* 0x000fe20000000800 */
[----:B------:R-:W0:Y:S01]  /*02d0*/  LDC.64 R2, c[0x0][0x218] ;  /* 0x00008600ff027b82 */ /* 0x000e220000000a00 */
[----:B------:R-:W-:Y:S02]  /*02e0*/  IMAD R5, R4, 0x10, R5 ;  /* 0x0000001004057824 */ /* 0x000fe400078e0205 */
[----:B------:R-:W1:Y:S02]  /*02f0*/  LDS R7, [R0+0x4] ;  /* 0x0000040000077984 */ /* 0x000e640000000800 */
[----:B0-----:R-:W-:-:S05]  /*0300*/  IMAD.WIDE R2, R5, 0x4, R2 ;  /* 0x0000000405027825 */ /* 0x001fca00078e0202 */
[----:B-1----:R-:W-:Y:S01]  /*0310*/  STG.E.64 desc[UR8][R2.64], R6 ;  /* 0x0000000602007986 */ /* 0x002fe2000c101b08 */
[----:B------:R-:W-:Y:S05]  /*0320*/  EXIT ;  /* 0x000000000000794d */ /* 0x000fea0003800000 */
.L_x_0:
[----:B------:R-:W-:-:S00]  /*0330*/  BRA `(.L_x_0) ;  /* 0xfffffffc00fc7947 */ /* 0x000fc0000383ffff */
[----:B------:R-:W-:-:S00]  /*0340*/  NOP ;  /* 0x0000000000007918 */ /* 0x000fc00000000000 */
        /* <DEDUP_REMOVED lines=11> */
.L_x_1:


//--------------------- .nv.shared.triton_poi_fused_clone_2 --------------------------
	.section	.nv.shared.triton_poi_fused_clone_2,"aw",@nobits
	.sectionflags	@""
	.align	16
	.zero		1024


//--------------------- .nv.constant0.triton_poi_fused_clone_2 --------------------------
	.section	.nv.constant0.triton_poi_fused_clone_2,"a",@progbits
	.sectionflags	@""
	.align	4
.nv.constant0.triton_poi_fused_clone_2:
	.zero		552
